//
// Generated by NVIDIA NVVM Compiler
//
// Compiler Build ID: CL-36424714
// Cuda compilation tools, release 13.0, V13.0.88
// Based on NVVM 20.0.0
//

.version 9.0
.target sm_100
.address_size 64

	// .globl	_ZN3cub18CUB_300001_SM_10006detail11EmptyKernelIvEEvv
.global .align 1 .b8 _ZN40_INTERNAL_2589531b_4_k_cu_4f4b9ff2_999924cuda3std3__45__cpo5beginE[1];
.global .align 1 .b8 _ZN40_INTERNAL_2589531b_4_k_cu_4f4b9ff2_999924cuda3std3__45__cpo3endE[1];
.global .align 1 .b8 _ZN40_INTERNAL_2589531b_4_k_cu_4f4b9ff2_999924cuda3std3__45__cpo6cbeginE[1];
.global .align 1 .b8 _ZN40_INTERNAL_2589531b_4_k_cu_4f4b9ff2_999924cuda3std3__45__cpo4cendE[1];
.global .align 1 .b8 _ZN40_INTERNAL_2589531b_4_k_cu_4f4b9ff2_999924cuda3std3__45__cpo6rbeginE[1];
.global .align 1 .b8 _ZN40_INTERNAL_2589531b_4_k_cu_4f4b9ff2_999924cuda3std3__45__cpo4rendE[1];
.global .align 1 .b8 _ZN40_INTERNAL_2589531b_4_k_cu_4f4b9ff2_999924cuda3std3__45__cpo7crbeginE[1];
.global .align 1 .b8 _ZN40_INTERNAL_2589531b_4_k_cu_4f4b9ff2_999924cuda3std3__45__cpo5crendE[1];
.global .align 1 .b8 _ZN40_INTERNAL_2589531b_4_k_cu_4f4b9ff2_999924cuda3std3__442_GLOBAL__N__2589531b_4_k_cu_4f4b9ff2_999926ignoreE[1];
.global .align 1 .b8 _ZN40_INTERNAL_2589531b_4_k_cu_4f4b9ff2_999924cuda3std3__419piecewise_constructE[1];
.global .align 1 .b8 _ZN40_INTERNAL_2589531b_4_k_cu_4f4b9ff2_999924cuda3std3__48in_placeE[1];
.global .align 1 .b8 _ZN40_INTERNAL_2589531b_4_k_cu_4f4b9ff2_999924cuda3std3__420unreachable_sentinelE[1];
.global .align 1 .b8 _ZN40_INTERNAL_2589531b_4_k_cu_4f4b9ff2_999924cuda3std3__47nulloptE[1];
.global .align 1 .b8 _ZN40_INTERNAL_2589531b_4_k_cu_4f4b9ff2_999924cuda3std3__48unexpectE[1];
.global .align 1 .b8 _ZN40_INTERNAL_2589531b_4_k_cu_4f4b9ff2_999924cuda3std6ranges3__45__cpo4swapE[1];
.global .align 1 .b8 _ZN40_INTERNAL_2589531b_4_k_cu_4f4b9ff2_999924cuda3std6ranges3__45__cpo9iter_moveE[1];
.global .align 1 .b8 _ZN40_INTERNAL_2589531b_4_k_cu_4f4b9ff2_999924cuda3std6ranges3__45__cpo5beginE[1];
.global .align 1 .b8 _ZN40_INTERNAL_2589531b_4_k_cu_4f4b9ff2_999924cuda3std6ranges3__45__cpo3endE[1];
.global .align 1 .b8 _ZN40_INTERNAL_2589531b_4_k_cu_4f4b9ff2_999924cuda3std6ranges3__45__cpo6cbeginE[1];
.global .align 1 .b8 _ZN40_INTERNAL_2589531b_4_k_cu_4f4b9ff2_999924cuda3std6ranges3__45__cpo4cendE[1];
.global .align 1 .b8 _ZN40_INTERNAL_2589531b_4_k_cu_4f4b9ff2_999924cuda3std6ranges3__45__cpo7advanceE[1];
.global .align 1 .b8 _ZN40_INTERNAL_2589531b_4_k_cu_4f4b9ff2_999924cuda3std6ranges3__45__cpo9iter_swapE[1];
.global .align 1 .b8 _ZN40_INTERNAL_2589531b_4_k_cu_4f4b9ff2_999924cuda3std6ranges3__45__cpo4nextE[1];
.global .align 1 .b8 _ZN40_INTERNAL_2589531b_4_k_cu_4f4b9ff2_999924cuda3std6ranges3__45__cpo4prevE[1];
.global .align 1 .b8 _ZN40_INTERNAL_2589531b_4_k_cu_4f4b9ff2_999924cuda3std6ranges3__45__cpo4dataE[1];
.global .align 1 .b8 _ZN40_INTERNAL_2589531b_4_k_cu_4f4b9ff2_999924cuda3std6ranges3__45__cpo5cdataE[1];
.global .align 1 .b8 _ZN40_INTERNAL_2589531b_4_k_cu_4f4b9ff2_999924cuda3std6ranges3__45__cpo4sizeE[1];
.global .align 1 .b8 _ZN40_INTERNAL_2589531b_4_k_cu_4f4b9ff2_999924cuda3std6ranges3__45__cpo5ssizeE[1];
.global .align 1 .b8 _ZN40_INTERNAL_2589531b_4_k_cu_4f4b9ff2_999924cuda3std6ranges3__45__cpo8distanceE[1];
.global .align 1 .b8 _ZN40_INTERNAL_2589531b_4_k_cu_4f4b9ff2_999926thrust24THRUST_300001_SM_1000_NS6system6detail10sequential3seqE[1];
.global .align 1 .b8 _ZN40_INTERNAL_2589531b_4_k_cu_4f4b9ff2_999926thrust24THRUST_300001_SM_1000_NS12placeholders2_1E[1];
.global .align 1 .b8 _ZN40_INTERNAL_2589531b_4_k_cu_4f4b9ff2_999926thrust24THRUST_300001_SM_1000_NS12placeholders2_2E[1];
.global .align 1 .b8 _ZN40_INTERNAL_2589531b_4_k_cu_4f4b9ff2_999926thrust24THRUST_300001_SM_1000_NS12placeholders2_3E[1];
.global .align 1 .b8 _ZN40_INTERNAL_2589531b_4_k_cu_4f4b9ff2_999926thrust24THRUST_300001_SM_1000_NS12placeholders2_4E[1];
.global .align 1 .b8 _ZN40_INTERNAL_2589531b_4_k_cu_4f4b9ff2_999926thrust24THRUST_300001_SM_1000_NS12placeholders2_5E[1];
.global .align 1 .b8 _ZN40_INTERNAL_2589531b_4_k_cu_4f4b9ff2_999926thrust24THRUST_300001_SM_1000_NS12placeholders2_6E[1];
.global .align 1 .b8 _ZN40_INTERNAL_2589531b_4_k_cu_4f4b9ff2_999926thrust24THRUST_300001_SM_1000_NS12placeholders2_7E[1];
.global .align 1 .b8 _ZN40_INTERNAL_2589531b_4_k_cu_4f4b9ff2_999926thrust24THRUST_300001_SM_1000_NS12placeholders2_8E[1];
.global .align 1 .b8 _ZN40_INTERNAL_2589531b_4_k_cu_4f4b9ff2_999926thrust24THRUST_300001_SM_1000_NS12placeholders2_9E[1];
.global .align 1 .b8 _ZN40_INTERNAL_2589531b_4_k_cu_4f4b9ff2_999926thrust24THRUST_300001_SM_1000_NS12placeholders3_10E[1];

.visible .entry _ZN3cub18CUB_300001_SM_10006detail11EmptyKernelIvEEvv()
{


	ret;

}


// ===== COMPILED SASS (sm_100) =====

	.target	sm_100

	.elftype	@"ET_EXEC"


//--------------------- .note.nv.tkinfo           --------------------------
	.section	.note.nv.tkinfo,"",@"SHT_NOTE"
	.sectionflags	@"SHF_NOTE_NV_TKINFO"
	.tkinfo
        /*0018*/ 	.word	0x00000002
        /*0030*/ 	.string	""
        /*0030*/ 	.string	"ptxas"
        /*0030*/ 	.string	"Cuda compilation tools, release 13.0, V13.0.88"
        /*0030*/ 	.string	"Build cuda_13.0.r13.0/compiler.36424714_0"
        /*0030*/ 	.string	"-arch sm_100 -m 64 "



//--------------------- .note.nv.cuinfo           --------------------------
	.section	.note.nv.cuinfo,"",@"SHT_NOTE"
	.sectionflags	@"SHF_NOTE_NV_CUINFO"
        /*0018*/ 	.short	0x0002
        /*001a*/ 	.short	0x0064
        /*001c*/ 	.short	0x0082
	.zero		2


//--------------------- .nv.info                  --------------------------
	.section	.nv.info,"",@"SHT_CUDA_INFO"
	.align	4


	//----- nvinfo : EIATTR_REGCOUNT
	.align		4
        /*0000*/ 	.byte	0x04, 0x2f
        /*0002*/ 	.short	(.L_41 - .L_40)
	.align		4
.L_40:
        /*0004*/ 	.word	index@(_ZN3cub18CUB_300001_SM_10006detail11EmptyKernelIvEEvv)
        /*0008*/ 	.word	0x00000004


	//----- nvinfo : EIATTR_FRAME_SIZE
	.align		4
.L_41:
        /*000c*/ 	.byte	0x04, 0x11
        /*000e*/ 	.short	(.L_43 - .L_42)
	.align		4
.L_42:
        /*0010*/ 	.word	index@(_ZN3cub18CUB_300001_SM_10006detail11EmptyKernelIvEEvv)
        /*0014*/ 	.word	0x00000000


	//----- nvinfo : EIATTR_MIN_STACK_SIZE
	.align		4
.L_43:
        /*0018*/ 	.byte	0x04, 0x12
        /*001a*/ 	.short	(.L_45 - .L_44)
	.align		4
.L_44:
        /*001c*/ 	.word	index@(_ZN3cub18CUB_300001_SM_10006detail11EmptyKernelIvEEvv)
        /*0020*/ 	.word	0x00000000
.L_45:


//--------------------- .nv.compat                --------------------------
	.section	.nv.compat,"",@"SHT_CUDA_COMPAT_INFO"
	.align	4
        /*0000*/ 	.byte	0x02, 0x09, 0x00, 0x00, 0x02, 0x02, 0x01, 0x00, 0x02, 0x05, 0x05, 0x00, 0x03, 0x07, 0x01, 0x01
        /*0010*/ 	.byte	0x02, 0x03, 0x00, 0x00, 0x02, 0x06, 0x01, 0x00, 0x04, 0x0b, 0x08, 0x00, 0x09, 0x00, 0x00, 0x00
        /*0020*/ 	.byte	0x00, 0x00, 0x00, 0x00


//--------------------- .nv.info._ZN3cub18CUB_300001_SM_10006detail11EmptyKernelIvEEvv --------------------------
	.section	.nv.info._ZN3cub18CUB_300001_SM_10006detail11EmptyKernelIvEEvv,"",@"SHT_CUDA_INFO"
	.sectionflags	@""
	.align	4


	//----- nvinfo : EIATTR_CUDA_API_VERSION
	.align		4
        /*0000*/ 	.byte	0x04, 0x37
        /*0002*/ 	.short	(.L_47 - .L_46)
.L_46:
        /*0004*/ 	.word	0x00000082


	//----- nvinfo : EIATTR_SPARSE_MMA_MASK
	.align		4
.L_47:
        /*0008*/ 	.byte	0x03, 0x50
        /*000a*/ 	.short	0x0000


	//----- nvinfo : EIATTR_MAXREG_COUNT
	.align		4
        /*000c*/ 	.byte	0x03, 0x1b
        /*000e*/ 	.short	0x00ff


	//----- nvinfo : EIATTR_MERCURY_ISA_VERSION
	.align		4
        /*0010*/ 	.byte	0x03, 0x5f
        /*0012*/ 	.short	0x0101


	//----- nvinfo : EIATTR_VRC_CTA_INIT_COUNT
	.align		4
        /*0014*/ 	.byte	0x02, 0x4a
	.zero		1
	.zero		1


	//----- nvinfo : EIATTR_EXIT_INSTR_OFFSETS
	.align		4
        /*0018*/ 	.byte	0x04, 0x1c
        /*001a*/ 	.short	(.L_49 - .L_48)


	//   ....[0]....
.L_48:
        /*001c*/ 	.word	0x00000010


	//----- nvinfo : EIATTR_SW_WAR
	.align		4
.L_49:
        /*0020*/ 	.byte	0x04, 0x36
        /*0022*/ 	.short	(.L_51 - .L_50)
.L_50:
        /*0024*/ 	.word	0x00000008
.L_51:


//--------------------- .nv.callgraph             --------------------------
	.section	.nv.callgraph,"",@"SHT_CUDA_CALLGRAPH"
	.align	4
	.sectionentsize	8
	.align		4
        /*0000*/ 	.word	0x00000000
	.align		4
        /*0004*/ 	.word	0xffffffff
	.align		4
        /*0008*/ 	.word	0x00000000
	.align		4
        /*000c*/ 	.word	0xfffffffe
	.align		4
        /*0010*/ 	.word	0x00000000
	.align		4
        /*0014*/ 	.word	0xfffffffd
	.align		4
        /*0018*/ 	.word	0x00000000
	.align		4
        /*001c*/ 	.word	0xfffffffc


//--------------------- .nv.constant4             --------------------------
	.section	.nv.constant4,"a",@progbits
	.align	8
	.align		8
.nv.constant4:
        /*0000*/ 	.dword	_ZN41_INTERNAL_2589531b_4_k_cu_4f4b9ff2_1003304cuda3std3__45__cpo5beginE
	.align		8
        /*0008*/ 	.dword	_ZN41_INTERNAL_2589531b_4_k_cu_4f4b9ff2_1003304cuda3std3__45__cpo3endE
	.align		8
        /*0010*/ 	.dword	_ZN41_INTERNAL_2589531b_4_k_cu_4f4b9ff2_1003304cuda3std3__45__cpo6cbeginE
	.align		8
        /*0018*/ 	.dword	_ZN41_INTERNAL_2589531b_4_k_cu_4f4b9ff2_1003304cuda3std3__45__cpo4cendE
	.align		8
        /*0020*/ 	.dword	_ZN41_INTERNAL_2589531b_4_k_cu_4f4b9ff2_1003304cuda3std3__45__cpo6rbeginE
	.align		8
        /*0028*/ 	.dword	_ZN41_INTERNAL_2589531b_4_k_cu_4f4b9ff2_1003304cuda3std3__45__cpo4rendE
	.align		8
        /*0030*/ 	.dword	_ZN41_INTERNAL_2589531b_4_k_cu_4f4b9ff2_1003304cuda3std3__45__cpo7crbeginE
	.align		8
        /*0038*/ 	.dword	_ZN41_INTERNAL_2589531b_4_k_cu_4f4b9ff2_1003304cuda3std3__45__cpo5crendE
	.align		8
        /*0040*/ 	.dword	_ZN41_INTERNAL_2589531b_4_k_cu_4f4b9ff2_1003304cuda3std3__443_GLOBAL__N__2589531b_4_k_cu_4f4b9ff2_1003306ignoreE
	.align		8
        /*0048*/ 	.dword	_ZN41_INTERNAL_2589531b_4_k_cu_4f4b9ff2_1003304cuda3std3__419piecewise_constructE
	.align		8
        /*0050*/ 	.dword	_ZN41_INTERNAL_2589531b_4_k_cu_4f4b9ff2_1003304cuda3std3__48in_placeE
	.align		8
        /*0058*/ 	.dword	_ZN41_INTERNAL_2589531b_4_k_cu_4f4b9ff2_1003304cuda3std3__420unreachable_sentinelE
	.align		8
        /*0060*/ 	.dword	_ZN41_INTERNAL_2589531b_4_k_cu_4f4b9ff2_1003304cuda3std3__47nulloptE
	.align		8
        /*0068*/ 	.dword	_ZN41_INTERNAL_2589531b_4_k_cu_4f4b9ff2_1003304cuda3std3__48unexpectE
	.align		8
        /*0070*/ 	.dword	_ZN41_INTERNAL_2589531b_4_k_cu_4f4b9ff2_1003304cuda3std6ranges3__45__cpo4swapE
	.align		8
        /*0078*/ 	.dword	_ZN41_INTERNAL_2589531b_4_k_cu_4f4b9ff2_1003304cuda3std6ranges3__45__cpo9iter_moveE
	.align		8
        /*0080*/ 	.dword	_ZN41_INTERNAL_2589531b_4_k_cu_4f4b9ff2_1003304cuda3std6ranges3__45__cpo5beginE
	.align		8
        /*0088*/ 	.dword	_ZN41_INTERNAL_2589531b_4_k_cu_4f4b9ff2_1003304cuda3std6ranges3__45__cpo3endE
	.align		8
        /*0090*/ 	.dword	_ZN41_INTERNAL_2589531b_4_k_cu_4f4b9ff2_1003304cuda3std6ranges3__45__cpo6cbeginE
	.align		8
        /*0098*/ 	.dword	_ZN41_INTERNAL_2589531b_4_k_cu_4f4b9ff2_1003304cuda3std6ranges3__45__cpo4cendE
	.align		8
        /*00a0*/ 	.dword	_ZN41_INTERNAL_2589531b_4_k_cu_4f4b9ff2_1003304cuda3std6ranges3__45__cpo7advanceE
	.align		8
        /*00a8*/ 	.dword	_ZN41_INTERNAL_2589531b_4_k_cu_4f4b9ff2_1003304cuda3std6ranges3__45__cpo9iter_swapE
	.align		8
        /*00b0*/ 	.dword	_ZN41_INTERNAL_2589531b_4_k_cu_4f4b9ff2_1003304cuda3std6ranges3__45__cpo4nextE
	.align		8
        /*00b8*/ 	.dword	_ZN41_INTERNAL_2589531b_4_k_cu_4f4b9ff2_1003304cuda3std6ranges3__45__cpo4prevE
	.align		8
        /*00c0*/ 	.dword	_ZN41_INTERNAL_2589531b_4_k_cu_4f4b9ff2_1003304cuda3std6ranges3__45__cpo4dataE
	.align		8
        /*00c8*/ 	.dword	_ZN41_INTERNAL_2589531b_4_k_cu_4f4b9ff2_1003304cuda3std6ranges3__45__cpo5cdataE
	.align		8
        /*00d0*/ 	.dword	_ZN41_INTERNAL_2589531b_4_k_cu_4f4b9ff2_1003304cuda3std6ranges3__45__cpo4sizeE
	.align		8
        /*00d8*/ 	.dword	_ZN41_INTERNAL_2589531b_4_k_cu_4f4b9ff2_1003304cuda3std6ranges3__45__cpo5ssizeE
	.align		8
        /*00e0*/ 	.dword	_ZN41_INTERNAL_2589531b_4_k_cu_4f4b9ff2_1003304cuda3std6ranges3__45__cpo8distanceE
	.align		8
        /*00e8*/ 	.dword	_ZN41_INTERNAL_2589531b_4_k_cu_4f4b9ff2_1003306thrust24THRUST_300001_SM_1000_NS6system6detail10sequential3seqE
	.align		8
        /*00f0*/ 	.dword	_ZN41_INTERNAL_2589531b_4_k_cu_4f4b9ff2_1003306thrust24THRUST_300001_SM_1000_NS12placeholders2_1E
	.align		8
        /*00f8*/ 	.dword	_ZN41_INTERNAL_2589531b_4_k_cu_4f4b9ff2_1003306thrust24THRUST_300001_SM_1000_NS12placeholders2_2E
	.align		8
        /*0100*/ 	.dword	_ZN41_INTERNAL_2589531b_4_k_cu_4f4b9ff2_1003306thrust24THRUST_300001_SM_1000_NS12placeholders2_3E
	.align		8
        /*0108*/ 	.dword	_ZN41_INTERNAL_2589531b_4_k_cu_4f4b9ff2_1003306thrust24THRUST_300001_SM_1000_NS12placeholders2_4E
	.align		8
        /*0110*/ 	.dword	_ZN41_INTERNAL_2589531b_4_k_cu_4f4b9ff2_1003306thrust24THRUST_300001_SM_1000_NS12placeholders2_5E
	.align		8
        /*0118*/ 	.dword	_ZN41_INTERNAL_2589531b_4_k_cu_4f4b9ff2_1003306thrust24THRUST_300001_SM_1000_NS12placeholders2_6E
	.align		8
        /*0120*/ 	.dword	_ZN41_INTERNAL_2589531b_4_k_cu_4f4b9ff2_1003306thrust24THRUST_300001_SM_1000_NS12placeholders2_7E
	.align		8
        /*0128*/ 	.dword	_ZN41_INTERNAL_2589531b_4_k_cu_4f4b9ff2_1003306thrust24THRUST_300001_SM_1000_NS12placeholders2_8E
	.align		8
        /*0130*/ 	.dword	_ZN41_INTERNAL_2589531b_4_k_cu_4f4b9ff2_1003306thrust24THRUST_300001_SM_1000_NS12placeholders2_9E
	.align		8
        /*0138*/ 	.dword	_ZN41_INTERNAL_2589531b_4_k_cu_4f4b9ff2_1003306thrust24THRUST_300001_SM_1000_NS12placeholders3_10E


//--------------------- .text._ZN3cub18CUB_300001_SM_10006detail11EmptyKernelIvEEvv --------------------------
	.section	.text._ZN3cub18CUB_300001_SM_10006detail11EmptyKernelIvEEvv,"ax",@progbits
	.align	128
        .global         _ZN3cub18CUB_300001_SM_10006detail11EmptyKernelIvEEvv
        .type           _ZN3cub18CUB_300001_SM_10006detail11EmptyKernelIvEEvv,@function
        .size           _ZN3cub18CUB_300001_SM_10006detail11EmptyKernelIvEEvv,(.L_x_1 - _ZN3cub18CUB_300001_SM_10006detail11EmptyKernelIvEEvv)
        .other          _ZN3cub18CUB_300001_SM_10006detail11EmptyKernelIvEEvv,@"STO_CUDA_ENTRY STV_DEFAULT"
_ZN3cub18CUB_300001_SM_10006detail11EmptyKernelIvEEvv:
.text._ZN3cub18CUB_300001_SM_10006detail11EmptyKernelIvEEvv:
[----:B------:R-:W-:Y:S01]  /*0000*/  LDC R1, c[0x0][0x37c] ;  /* 0x0000df00ff017b82 */ /* 0x000fe20000000800 */
[----:B------:R-:W-:Y:S05]  /*0010*/  EXIT ;  /* 0x000000000000794d */ /* 0x000fea0003800000 */
.L_x_0:
[----:B------:R-:W-:-:S00]  /*0020*/  BRA `(.L_x_0) ;  /* 0xfffffffc00fc7947 */ /* 0x000fc0000383ffff */
[----:B------:R-:W-:-:S00]  /*0030*/  NOP ;  /* 0x0000000000007918 */ /* 0x000fc00000000000 */
        /* <DEDUP_REMOVED lines=12> */
.L_x_1:


//--------------------- .nv.shared.reserved.0     --------------------------
	.section	.nv.shared.reserved.0,"aw",@nobits
	.weak		__nv_reservedSMEM_offset_0_alias
	.size		__nv_reservedSMEM_offset_0_alias, 0, 64
	.other		__nv_reservedSMEM_offset_0_alias,@"STO_CUDA_RESERVED_SHARED STV_DEFAULT"
__nv_reservedSMEM_offset_0_alias:
	.zero		0
	.zero		64


//--------------------- .nv.global                --------------------------
	.section	.nv.global,"aw",@nobits
.nv.global:
	.type		_ZN41_INTERNAL_2589531b_4_k_cu_4f4b9ff2_1003306thrust24THRUST_300001_SM_1000_NS12placeholders2_5E,@object
	.size		_ZN41_INTERNAL_2589531b_4_k_cu_4f4b9ff2_1003306thrust24THRUST_300001_SM_1000_NS12placeholders2_5E,(_ZN41_INTERNAL_2589531b_4_k_cu_4f4b9ff2_1003304cuda3std3__45__cpo6cbeginE - _ZN41_INTERNAL_2589531b_4_k_cu_4f4b9ff2_1003306thrust24THRUST_300001_SM_1000_NS12placeholders2_5E)
_ZN41_INTERNAL_2589531b_4_k_cu_4f4b9ff2_1003306thrust24THRUST_300001_SM_1000_NS12placeholders2_5E:
	.zero		1
	.type		_ZN41_INTERNAL_2589531b_4_k_cu_4f4b9ff2_1003304cuda3std3__45__cpo6cbeginE,@object
	.size		_ZN41_INTERNAL_2589531b_4_k_cu_4f4b9ff2_1003304cuda3std3__45__cpo6cbeginE,(_ZN41_INTERNAL_2589531b_4_k_cu_4f4b9ff2_1003304cuda3std6ranges3__45__cpo6cbeginE - _ZN41_INTERNAL_2589531b_4_k_cu_4f4b9ff2_1003304cuda3std3__45__cpo6cbeginE)
_ZN41_INTERNAL_2589531b_4_k_cu_4f4b9ff2_1003304cuda3std3__45__cpo6cbeginE:
	.zero		1
	.type		_ZN41_INTERNAL_2589531b_4_k_cu_4f4b9ff2_1003304cuda3std6ranges3__45__cpo6cbeginE,@object
	.size		_ZN41_INTERNAL_2589531b_4_k_cu_4f4b9ff2_1003304cuda3std6ranges3__45__cpo6cbeginE,(_ZN41_INTERNAL_2589531b_4_k_cu_4f4b9ff2_1003304cuda3std3__48in_placeE - _ZN41_INTERNAL_2589531b_4_k_cu_4f4b9ff2_1003304cuda3std6ranges3__45__cpo6cbeginE)
_ZN41_INTERNAL_2589531b_4_k_cu_4f4b9ff2_1003304cuda3std6ranges3__45__cpo6cbeginE:
	.zero		1
	.type		_ZN41_INTERNAL_2589531b_4_k_cu_4f4b9ff2_1003304cuda3std3__48in_placeE,@object
	.size		_ZN41_INTERNAL_2589531b_4_k_cu_4f4b9ff2_1003304cuda3std3__48in_placeE,(_ZN41_INTERNAL_2589531b_4_k_cu_4f4b9ff2_1003304cuda3std6ranges3__45__cpo4sizeE - _ZN41_INTERNAL_2589531b_4_k_cu_4f4b9ff2_1003304cuda3std3__48in_placeE)
_ZN41_INTERNAL_2589531b_4_k_cu_4f4b9ff2_1003304cuda3std3__48in_placeE:
	.zero		1
	.type		_ZN41_INTERNAL_2589531b_4_k_cu_4f4b9ff2_1003304cuda3std6ranges3__45__cpo4sizeE,@object
	.size		_ZN41_INTERNAL_2589531b_4_k_cu_4f4b9ff2_1003304cuda3std6ranges3__45__cpo4sizeE,(_ZN41_INTERNAL_2589531b_4_k_cu_4f4b9ff2_1003306thrust24THRUST_300001_SM_1000_NS12placeholders2_9E - _ZN41_INTERNAL_2589531b_4_k_cu_4f4b9ff2_1003304cuda3std6ranges3__45__cpo4sizeE)
_ZN41_INTERNAL_2589531b_4_k_cu_4f4b9ff2_1003304cuda3std6ranges3__45__cpo4sizeE:
	.zero		1
	.type		_ZN41_INTERNAL_2589531b_4_k_cu_4f4b9ff2_1003306thrust24THRUST_300001_SM_1000_NS12placeholders2_9E,@object
	.size		_ZN41_INTERNAL_2589531b_4_k_cu_4f4b9ff2_1003306thrust24THRUST_300001_SM_1000_NS12placeholders2_9E,(_ZN41_INTERNAL_2589531b_4_k_cu_4f4b9ff2_1003304cuda3std3__45__cpo7crbeginE - _ZN41_INTERNAL_2589531b_4_k_cu_4f4b9ff2_1003306thrust24THRUST_300001_SM_1000_NS12placeholders2_9E)
_ZN41_INTERNAL_2589531b_4_k_cu_4f4b9ff2_1003306thrust24THRUST_300001_SM_1000_NS12placeholders2_9E:
	.zero		1
	.type		_ZN41_INTERNAL_2589531b_4_k_cu_4f4b9ff2_1003304cuda3std3__45__cpo7crbeginE,@object
	.size		_ZN41_INTERNAL_2589531b_4_k_cu_4f4b9ff2_1003304cuda3std3__45__cpo7crbeginE,(_ZN41_INTERNAL_2589531b_4_k_cu_4f4b9ff2_1003304cuda3std6ranges3__45__cpo4nextE - _ZN41_INTERNAL_2589531b_4_k_cu_4f4b9ff2_1003304cuda3std3__45__cpo7crbeginE)
_ZN41_INTERNAL_2589531b_4_k_cu_4f4b9ff2_1003304cuda3std3__45__cpo7crbeginE:
	.zero		1
	.type		_ZN41_INTERNAL_2589531b_4_k_cu_4f4b9ff2_1003304cuda3std6ranges3__45__cpo4nextE,@object
	.size		_ZN41_INTERNAL_2589531b_4_k_cu_4f4b9ff2_1003304cuda3std6ranges3__45__cpo4nextE,(_ZN41_INTERNAL_2589531b_4_k_cu_4f4b9ff2_1003304cuda3std6ranges3__45__cpo4swapE - _ZN41_INTERNAL_2589531b_4_k_cu_4f4b9ff2_1003304cuda3std6ranges3__45__cpo4nextE)
_ZN41_INTERNAL_2589531b_4_k_cu_4f4b9ff2_1003304cuda3std6ranges3__45__cpo4nextE:
	.zero		1
	.type		_ZN41_INTERNAL_2589531b_4_k_cu_4f4b9ff2_1003304cuda3std6ranges3__45__cpo4swapE,@object
	.size		_ZN41_INTERNAL_2589531b_4_k_cu_4f4b9ff2_1003304cuda3std6ranges3__45__cpo4swapE,(_ZN41_INTERNAL_2589531b_4_k_cu_4f4b9ff2_1003306thrust24THRUST_300001_SM_1000_NS12placeholders2_1E - _ZN41_INTERNAL_2589531b_4_k_cu_4f4b9ff2_1003304cuda3std6ranges3__45__cpo4swapE)
_ZN41_INTERNAL_2589531b_4_k_cu_4f4b9ff2_1003304cuda3std6ranges3__45__cpo4swapE:
	.zero		1
	.type		_ZN41_INTERNAL_2589531b_4_k_cu_4f4b9ff2_1003306thrust24THRUST_300001_SM_1000_NS12placeholders2_1E,@object
	.size		_ZN41_INTERNAL_2589531b_4_k_cu_4f4b9ff2_1003306thrust24THRUST_300001_SM_1000_NS12placeholders2_1E,(_ZN41_INTERNAL_2589531b_4_k_cu_4f4b9ff2_1003306thrust24THRUST_300001_SM_1000_NS12placeholders2_3E - _ZN41_INTERNAL_2589531b_4_k_cu_4f4b9ff2_1003306thrust24THRUST_300001_SM_1000_NS12placeholders2_1E)
_ZN41_INTERNAL_2589531b_4_k_cu_4f4b9ff2_1003306thrust24THRUST_300001_SM_1000_NS12placeholders2_1E:
	.zero		1
	.type		_ZN41_INTERNAL_2589531b_4_k_cu_4f4b9ff2_1003306thrust24THRUST_300001_SM_1000_NS12placeholders2_3E,@object
	.size		_ZN41_INTERNAL_2589531b_4_k_cu_4f4b9ff2_1003306thrust24THRUST_300001_SM_1000_NS12placeholders2_3E,(_ZN41_INTERNAL_2589531b_4_k_cu_4f4b9ff2_1003304cuda3std3__45__cpo5beginE - _ZN41_INTERNAL_2589531b_4_k_cu_4f4b9ff2_1003306thrust24THRUST_300001_SM_1000_NS12placeholders2_3E)
_ZN41_INTERNAL_2589531b_4_k_cu_4f4b9ff2_1003306thrust24THRUST_300001_SM_1000_NS12placeholders2_3E:
	.zero		1
	.type		_ZN41_INTERNAL_2589531b_4_k_cu_4f4b9ff2_1003304cuda3std3__45__cpo5beginE,@object
	.size		_ZN41_INTERNAL_2589531b_4_k_cu_4f4b9ff2_1003304cuda3std3__45__cpo5beginE,(_ZN41_INTERNAL_2589531b_4_k_cu_4f4b9ff2_1003304cuda3std6ranges3__45__cpo5beginE - _ZN41_INTERNAL_2589531b_4_k_cu_4f4b9ff2_1003304cuda3std3__45__cpo5beginE)
_ZN41_INTERNAL_2589531b_4_k_cu_4f4b9ff2_1003304cuda3std3__45__cpo5beginE:
	.zero		1
	.type		_ZN41_INTERNAL_2589531b_4_k_cu_4f4b9ff2_1003304cuda3std6ranges3__45__cpo5beginE,@object
	.size		_ZN41_INTERNAL_2589531b_4_k_cu_4f4b9ff2_1003304cuda3std6ranges3__45__cpo5beginE,(_ZN41_INTERNAL_2589531b_4_k_cu_4f4b9ff2_1003304cuda3std3__443_GLOBAL__N__2589531b_4_k_cu_4f4b9ff2_1003306ignoreE - _ZN41_INTERNAL_2589531b_4_k_cu_4f4b9ff2_1003304cuda3std6ranges3__45__cpo5beginE)
_ZN41_INTERNAL_2589531b_4_k_cu_4f4b9ff2_1003304cuda3std6ranges3__45__cpo5beginE:
	.zero		1
	.type		_ZN41_INTERNAL_2589531b_4_k_cu_4f4b9ff2_1003304cuda3std3__443_GLOBAL__N__2589531b_4_k_cu_4f4b9ff2_1003306ignoreE,@object
	.size		_ZN41_INTERNAL_2589531b_4_k_cu_4f4b9ff2_1003304cuda3std3__443_GLOBAL__N__2589531b_4_k_cu_4f4b9ff2_1003306ignoreE,(_ZN41_INTERNAL_2589531b_4_k_cu_4f4b9ff2_1003304cuda3std6ranges3__45__cpo4dataE - _ZN41_INTERNAL_2589531b_4_k_cu_4f4b9ff2_1003304cuda3std3__443_GLOBAL__N__2589531b_4_k_cu_4f4b9ff2_1003306ignoreE)
_ZN41_INTERNAL_2589531b_4_k_cu_4f4b9ff2_1003304cuda3std3__443_GLOBAL__N__2589531b_4_k_cu_4f4b9ff2_1003306ignoreE:
	.zero		1
	.type		_ZN41_INTERNAL_2589531b_4_k_cu_4f4b9ff2_1003304cuda3std6ranges3__45__cpo4dataE,@object
	.size		_ZN41_INTERNAL_2589531b_4_k_cu_4f4b9ff2_1003304cuda3std6ranges3__45__cpo4dataE,(_ZN41_INTERNAL_2589531b_4_k_cu_4f4b9ff2_1003306thrust24THRUST_300001_SM_1000_NS12placeholders2_7E - _ZN41_INTERNAL_2589531b_4_k_cu_4f4b9ff2_1003304cuda3std6ranges3__45__cpo4dataE)
_ZN41_INTERNAL_2589531b_4_k_cu_4f4b9ff2_1003304cuda3std6ranges3__45__cpo4dataE:
	.zero		1
	.type		_ZN41_INTERNAL_2589531b_4_k_cu_4f4b9ff2_1003306thrust24THRUST_300001_SM_1000_NS12placeholders2_7E,@object
	.size		_ZN41_INTERNAL_2589531b_4_k_cu_4f4b9ff2_1003306thrust24THRUST_300001_SM_1000_NS12placeholders2_7E,(_ZN41_INTERNAL_2589531b_4_k_cu_4f4b9ff2_1003304cuda3std3__45__cpo6rbeginE - _ZN41_INTERNAL_2589531b_4_k_cu_4f4b9ff2_1003306thrust24THRUST_300001_SM_1000_NS12placeholders2_7E)
_ZN41_INTERNAL_2589531b_4_k_cu_4f4b9ff2_1003306thrust24THRUST_300001_SM_1000_NS12placeholders2_7E:
	.zero		1
	.type		_ZN41_INTERNAL_2589531b_4_k_cu_4f4b9ff2_1003304cuda3std3__45__cpo6rbeginE,@object
	.size		_ZN41_INTERNAL_2589531b_4_k_cu_4f4b9ff2_1003304cuda3std3__45__cpo6rbeginE,(_ZN41_INTERNAL_2589531b_4_k_cu_4f4b9ff2_1003304cuda3std6ranges3__45__cpo7advanceE - _ZN41_INTERNAL_2589531b_4_k_cu_4f4b9ff2_1003304cuda3std3__45__cpo6rbeginE)
_ZN41_INTERNAL_2589531b_4_k_cu_4f4b9ff2_1003304cuda3std3__45__cpo6rbeginE:
	.zero		1
	.type		_ZN41_INTERNAL_2589531b_4_k_cu_4f4b9ff2_1003304cuda3std6ranges3__45__cpo7advanceE,@object
	.size		_ZN41_INTERNAL_2589531b_4_k_cu_4f4b9ff2_1003304cuda3std6ranges3__45__cpo7advanceE,(_ZN41_INTERNAL_2589531b_4_k_cu_4f4b9ff2_1003304cuda3std3__47nulloptE - _ZN41_INTERNAL_2589531b_4_k_cu_4f4b9ff2_1003304cuda3std6ranges3__45__cpo7advanceE)
_ZN41_INTERNAL_2589531b_4_k_cu_4f4b9ff2_1003304cuda3std6ranges3__45__cpo7advanceE:
	.zero		1
	.type		_ZN41_INTERNAL_2589531b_4_k_cu_4f4b9ff2_1003304cuda3std3__47nulloptE,@object
	.size		_ZN41_INTERNAL_2589531b_4_k_cu_4f4b9ff2_1003304cuda3std3__47nulloptE,(_ZN41_INTERNAL_2589531b_4_k_cu_4f4b9ff2_1003304cuda3std6ranges3__45__cpo8distanceE - _ZN41_INTERNAL_2589531b_4_k_cu_4f4b9ff2_1003304cuda3std3__47nulloptE)
_ZN41_INTERNAL_2589531b_4_k_cu_4f4b9ff2_1003304cuda3std3__47nulloptE:
	.zero		1
	.type		_ZN41_INTERNAL_2589531b_4_k_cu_4f4b9ff2_1003304cuda3std6ranges3__45__cpo8distanceE,@object
	.size		_ZN41_INTERNAL_2589531b_4_k_cu_4f4b9ff2_1003304cuda3std6ranges3__45__cpo8distanceE,(_ZN41_INTERNAL_2589531b_4_k_cu_4f4b9ff2_1003306thrust24THRUST_300001_SM_1000_NS12placeholders2_6E - _ZN41_INTERNAL_2589531b_4_k_cu_4f4b9ff2_1003304cuda3std6ranges3__45__cpo8distanceE)
_ZN41_INTERNAL_2589531b_4_k_cu_4f4b9ff2_1003304cuda3std6ranges3__45__cpo8distanceE:
	.zero		1
	.type		_ZN41_INTERNAL_2589531b_4_k_cu_4f4b9ff2_1003306thrust24THRUST_300001_SM_1000_NS12placeholders2_6E,@object
	.size		_ZN41_INTERNAL_2589531b_4_k_cu_4f4b9ff2_1003306thrust24THRUST_300001_SM_1000_NS12placeholders2_6E,(_ZN41_INTERNAL_2589531b_4_k_cu_4f4b9ff2_1003304cuda3std3__45__cpo4cendE - _ZN41_INTERNAL_2589531b_4_k_cu_4f4b9ff2_1003306thrust24THRUST_300001_SM_1000_NS12placeholders2_6E)
_ZN41_INTERNAL_2589531b_4_k_cu_4f4b9ff2_1003306thrust24THRUST_300001_SM_1000_NS12placeholders2_6E:
	.zero		1
	.type		_ZN41_INTERNAL_2589531b_4_k_cu_4f4b9ff2_1003304cuda3std3__45__cpo4cendE,@object
	.size		_ZN41_INTERNAL_2589531b_4_k_cu_4f4b9ff2_1003304cuda3std3__45__cpo4cendE,(_ZN41_INTERNAL_2589531b_4_k_cu_4f4b9ff2_1003304cuda3std6ranges3__45__cpo4cendE - _ZN41_INTERNAL_2589531b_4_k_cu_4f4b9ff2_1003304cuda3std3__45__cpo4cendE)
_ZN41_INTERNAL_2589531b_4_k_cu_4f4b9ff2_1003304cuda3std3__45__cpo4cendE:
	.zero		1
	.type		_ZN41_INTERNAL_2589531b_4_k_cu_4f4b9ff2_1003304cuda3std6ranges3__45__cpo4cendE,@object
	.size		_ZN41_INTERNAL_2589531b_4_k_cu_4f4b9ff2_1003304cuda3std6ranges3__45__cpo4cendE,(_ZN41_INTERNAL_2589531b_4_k_cu_4f4b9ff2_1003304cuda3std3__420unreachable_sentinelE - _ZN41_INTERNAL_2589531b_4_k_cu_4f4b9ff2_1003304cuda3std6ranges3__45__cpo4cendE)
_ZN41_INTERNAL_2589531b_4_k_cu_4f4b9ff2_1003304cuda3std6ranges3__45__cpo4cendE:
	.zero		1
	.type		_ZN41_INTERNAL_2589531b_4_k_cu_4f4b9ff2_1003304cuda3std3__420unreachable_sentinelE,@object
	.size		_ZN41_INTERNAL_2589531b_4_k_cu_4f4b9ff2_1003304cuda3std3__420unreachable_sentinelE,(_ZN41_INTERNAL_2589531b_4_k_cu_4f4b9ff2_1003304cuda3std6ranges3__45__cpo5ssizeE - _ZN41_INTERNAL_2589531b_4_k_cu_4f4b9ff2_1003304cuda3std3__420unreachable_sentinelE)
_ZN41_INTERNAL_2589531b_4_k_cu_4f4b9ff2_1003304cuda3std3__420unreachable_sentinelE:
	.zero		1
	.type		_ZN41_INTERNAL_2589531b_4_k_cu_4f4b9ff2_1003304cuda3std6ranges3__45__cpo5ssizeE,@object
	.size		_ZN41_INTERNAL_2589531b_4_k_cu_4f4b9ff2_1003304cuda3std6ranges3__45__cpo5ssizeE,(_ZN41_INTERNAL_2589531b_4_k_cu_4f4b9ff2_1003306thrust24THRUST_300001_SM_1000_NS12placeholders3_10E - _ZN41_INTERNAL_2589531b_4_k_cu_4f4b9ff2_1003304cuda3std6ranges3__45__cpo5ssizeE)
_ZN41_INTERNAL_2589531b_4_k_cu_4f4b9ff2_1003304cuda3std6ranges3__45__cpo5ssizeE:
	.zero		1
	.type		_ZN41_INTERNAL_2589531b_4_k_cu_4f4b9ff2_1003306thrust24THRUST_300001_SM_1000_NS12placeholders3_10E,@object
	.size		_ZN41_INTERNAL_2589531b_4_k_cu_4f4b9ff2_1003306thrust24THRUST_300001_SM_1000_NS12placeholders3_10E,(_ZN41_INTERNAL_2589531b_4_k_cu_4f4b9ff2_1003304cuda3std3__45__cpo5crendE - _ZN41_INTERNAL_2589531b_4_k_cu_4f4b9ff2_1003306thrust24THRUST_300001_SM_1000_NS12placeholders3_10E)
_ZN41_INTERNAL_2589531b_4_k_cu_4f4b9ff2_1003306thrust24THRUST_300001_SM_1000_NS12placeholders3_10E:
	.zero		1
	.type		_ZN41_INTERNAL_2589531b_4_k_cu_4f4b9ff2_1003304cuda3std3__45__cpo5crendE,@object
	.size		_ZN41_INTERNAL_2589531b_4_k_cu_4f4b9ff2_1003304cuda3std3__45__cpo5crendE,(_ZN41_INTERNAL_2589531b_4_k_cu_4f4b9ff2_1003304cuda3std6ranges3__45__cpo4prevE - _ZN41_INTERNAL_2589531b_4_k_cu_4f4b9ff2_1003304cuda3std3__45__cpo5crendE)
_ZN41_INTERNAL_2589531b_4_k_cu_4f4b9ff2_1003304cuda3std3__45__cpo5crendE:
	.zero		1
	.type		_ZN41_INTERNAL_2589531b_4_k_cu_4f4b9ff2_1003304cuda3std6ranges3__45__cpo4prevE,@object
	.size		_ZN41_INTERNAL_2589531b_4_k_cu_4f4b9ff2_1003304cuda3std6ranges3__45__cpo4prevE,(_ZN41_INTERNAL_2589531b_4_k_cu_4f4b9ff2_1003304cuda3std6ranges3__45__cpo9iter_moveE - _ZN41_INTERNAL_2589531b_4_k_cu_4f4b9ff2_1003304cuda3std6ranges3__45__cpo4prevE)
_ZN41_INTERNAL_2589531b_4_k_cu_4f4b9ff2_1003304cuda3std6ranges3__45__cpo4prevE:
	.zero		1
	.type		_ZN41_INTERNAL_2589531b_4_k_cu_4f4b9ff2_1003304cuda3std6ranges3__45__cpo9iter_moveE,@object
	.size		_ZN41_INTERNAL_2589531b_4_k_cu_4f4b9ff2_1003304cuda3std6ranges3__45__cpo9iter_moveE,(_ZN41_INTERNAL_2589531b_4_k_cu_4f4b9ff2_1003306thrust24THRUST_300001_SM_1000_NS12placeholders2_2E - _ZN41_INTERNAL_2589531b_4_k_cu_4f4b9ff2_1003304cuda3std6ranges3__45__cpo9iter_moveE)
_ZN41_INTERNAL_2589531b_4_k_cu_4f4b9ff2_1003304cuda3std6ranges3__45__cpo9iter_moveE:
	.zero		1
	.type		_ZN41_INTERNAL_2589531b_4_k_cu_4f4b9ff2_1003306thrust24THRUST_300001_SM_1000_NS12placeholders2_2E,@object
	.size		_ZN41_INTERNAL_2589531b_4_k_cu_4f4b9ff2_1003306thrust24THRUST_300001_SM_1000_NS12placeholders2_2E,(_ZN41_INTERNAL_2589531b_4_k_cu_4f4b9ff2_1003306thrust24THRUST_300001_SM_1000_NS12placeholders2_4E - _ZN41_INTERNAL_2589531b_4_k_cu_4f4b9ff2_1003306thrust24THRUST_300001_SM_1000_NS12placeholders2_2E)
_ZN41_INTERNAL_2589531b_4_k_cu_4f4b9ff2_1003306thrust24THRUST_300001_SM_1000_NS12placeholders2_2E:
	.zero		1
	.type		_ZN41_INTERNAL_2589531b_4_k_cu_4f4b9ff2_1003306thrust24THRUST_300001_SM_1000_NS12placeholders2_4E,@object
	.size		_ZN41_INTERNAL_2589531b_4_k_cu_4f4b9ff2_1003306thrust24THRUST_300001_SM_1000_NS12placeholders2_4E,(_ZN41_INTERNAL_2589531b_4_k_cu_4f4b9ff2_1003304cuda3std3__45__cpo3endE - _ZN41_INTERNAL_2589531b_4_k_cu_4f4b9ff2_1003306thrust24THRUST_300001_SM_1000_NS12placeholders2_4E)
_ZN41_INTERNAL_2589531b_4_k_cu_4f4b9ff2_1003306thrust24THRUST_300001_SM_1000_NS12placeholders2_4E:
	.zero		1
	.type		_ZN41_INTERNAL_2589531b_4_k_cu_4f4b9ff2_1003304cuda3std3__45__cpo3endE,@object
	.size		_ZN41_INTERNAL_2589531b_4_k_cu_4f4b9ff2_1003304cuda3std3__45__cpo3endE,(_ZN41_INTERNAL_2589531b_4_k_cu_4f4b9ff2_1003304cuda3std6ranges3__45__cpo3endE - _ZN41_INTERNAL_2589531b_4_k_cu_4f4b9ff2_1003304cuda3std3__45__cpo3endE)
_ZN41_INTERNAL_2589531b_4_k_cu_4f4b9ff2_1003304cuda3std3__45__cpo3endE:
	.zero		1
	.type		_ZN41_INTERNAL_2589531b_4_k_cu_4f4b9ff2_1003304cuda3std6ranges3__45__cpo3endE,@object
	.size		_ZN41_INTERNAL_2589531b_4_k_cu_4f4b9ff2_1003304cuda3std6ranges3__45__cpo3endE,(_ZN41_INTERNAL_2589531b_4_k_cu_4f4b9ff2_1003304cuda3std3__419piecewise_constructE - _ZN41_INTERNAL_2589531b_4_k_cu_4f4b9ff2_1003304cuda3std6ranges3__45__cpo3endE)
_ZN41_INTERNAL_2589531b_4_k_cu_4f4b9ff2_1003304cuda3std6ranges3__45__cpo3endE:
	.zero		1
	.type		_ZN41_INTERNAL_2589531b_4_k_cu_4f4b9ff2_1003304cuda3std3__419piecewise_constructE,@object
	.size		_ZN41_INTERNAL_2589531b_4_k_cu_4f4b9ff2_1003304cuda3std3__419piecewise_constructE,(_ZN41_INTERNAL_2589531b_4_k_cu_4f4b9ff2_1003304cuda3std6ranges3__45__cpo5cdataE - _ZN41_INTERNAL_2589531b_4_k_cu_4f4b9ff2_1003304cuda3std3__419piecewise_constructE)
_ZN41_INTERNAL_2589531b_4_k_cu_4f4b9ff2_1003304cuda3std3__419piecewise_constructE:
	.zero		1
	.type		_ZN41_INTERNAL_2589531b_4_k_cu_4f4b9ff2_1003304cuda3std6ranges3__45__cpo5cdataE,@object
	.size		_ZN41_INTERNAL_2589531b_4_k_cu_4f4b9ff2_1003304cuda3std6ranges3__45__cpo5cdataE,(_ZN41_INTERNAL_2589531b_4_k_cu_4f4b9ff2_1003306thrust24THRUST_300001_SM_1000_NS12placeholders2_8E - _ZN41_INTERNAL_2589531b_4_k_cu_4f4b9ff2_1003304cuda3std6ranges3__45__cpo5cdataE)
_ZN41_INTERNAL_2589531b_4_k_cu_4f4b9ff2_1003304cuda3std6ranges3__45__cpo5cdataE:
	.zero		1
	.type		_ZN41_INTERNAL_2589531b_4_k_cu_4f4b9ff2_1003306thrust24THRUST_300001_SM_1000_NS12placeholders2_8E,@object
	.size		_ZN41_INTERNAL_2589531b_4_k_cu_4f4b9ff2_1003306thrust24THRUST_300001_SM_1000_NS12placeholders2_8E,(_ZN41_INTERNAL_2589531b_4_k_cu_4f4b9ff2_1003304cuda3std3__45__cpo4rendE - _ZN41_INTERNAL_2589531b_4_k_cu_4f4b9ff2_1003306thrust24THRUST_300001_SM_1000_NS12placeholders2_8E)
_ZN41_INTERNAL_2589531b_4_k_cu_4f4b9ff2_1003306thrust24THRUST_300001_SM_1000_NS12placeholders2_8E:
	.zero		1
	.type		_ZN41_INTERNAL_2589531b_4_k_cu_4f4b9ff2_1003304cuda3std3__45__cpo4rendE,@object
	.size		_ZN41_INTERNAL_2589531b_4_k_cu_4f4b9ff2_1003304cuda3std3__45__cpo4rendE,(_ZN41_INTERNAL_2589531b_4_k_cu_4f4b9ff2_1003304cuda3std6ranges3__45__cpo9iter_swapE - _ZN41_INTERNAL_2589531b_4_k_cu_4f4b9ff2_1003304cuda3std3__45__cpo4rendE)
_ZN41_INTERNAL_2589531b_4_k_cu_4f4b9ff2_1003304cuda3std3__45__cpo4rendE:
	.zero		1
	.type		_ZN41_INTERNAL_2589531b_4_k_cu_4f4b9ff2_1003304cuda3std6ranges3__45__cpo9iter_swapE,@object
	.size		_ZN41_INTERNAL_2589531b_4_k_cu_4f4b9ff2_1003304cuda3std6ranges3__45__cpo9iter_swapE,(_ZN41_INTERNAL_2589531b_4_k_cu_4f4b9ff2_1003304cuda3std3__48unexpectE - _ZN41_INTERNAL_2589531b_4_k_cu_4f4b9ff2_1003304cuda3std6ranges3__45__cpo9iter_swapE)
_ZN41_INTERNAL_2589531b_4_k_cu_4f4b9ff2_1003304cuda3std6ranges3__45__cpo9iter_swapE:
	.zero		1
	.type		_ZN41_INTERNAL_2589531b_4_k_cu_4f4b9ff2_1003304cuda3std3__48unexpectE,@object
	.size		_ZN41_INTERNAL_2589531b_4_k_cu_4f4b9ff2_1003304cuda3std3__48unexpectE,(_ZN41_INTERNAL_2589531b_4_k_cu_4f4b9ff2_1003306thrust24THRUST_300001_SM_1000_NS6system6detail10sequential3seqE - _ZN41_INTERNAL_2589531b_4_k_cu_4f4b9ff2_1003304cuda3std3__48unexpectE)
_ZN41_INTERNAL_2589531b_4_k_cu_4f4b9ff2_1003304cuda3std3__48unexpectE:
	.zero		1
	.type		_ZN41_INTERNAL_2589531b_4_k_cu_4f4b9ff2_1003306thrust24THRUST_300001_SM_1000_NS6system6detail10sequential3seqE,@object
	.size		_ZN41_INTERNAL_2589531b_4_k_cu_4f4b9ff2_1003306thrust24THRUST_300001_SM_1000_NS6system6detail10sequential3seqE,(.L_29 - _ZN41_INTERNAL_2589531b_4_k_cu_4f4b9ff2_1003306thrust24THRUST_300001_SM_1000_NS6system6detail10sequential3seqE)
_ZN41_INTERNAL_2589531b_4_k_cu_4f4b9ff2_1003306thrust24THRUST_300001_SM_1000_NS6system6detail10sequential3seqE:
	.zero		1
.L_29:


//--------------------- .nv.constant0._ZN3cub18CUB_300001_SM_10006detail11EmptyKernelIvEEvv --------------------------
	.section	.nv.constant0._ZN3cub18CUB_300001_SM_10006detail11EmptyKernelIvEEvv,"a",@progbits
	.sectionflags	@""
	.align	4
.nv.constant0._ZN3cub18CUB_300001_SM_10006detail11EmptyKernelIvEEvv:
	.zero		896


//--------------------- SYMBOLS --------------------------

	.type		.nv.reservedSmem.offset0,@object
	.size		.nv.reservedSmem.offset0,0x4
